//
// Generated by NVIDIA NVVM Compiler
//
// Compiler Build ID: CL-36424714
// Cuda compilation tools, release 13.0, V13.0.88
// Based on NVVM 20.0.0
//

.version 9.0
.target sm_100
.address_size 64

	// .globl	_Z13k_fill_randomPdmmd

.visible .entry _Z13k_fill_randomPdmmd(
	.param .u64 .ptr .align 1 _Z13k_fill_randomPdmmd_param_0,
	.param .u64 _Z13k_fill_randomPdmmd_param_1,
	.param .u64 _Z13k_fill_randomPdmmd_param_2,
	.param .f64 _Z13k_fill_randomPdmmd_param_3
)
{
	.reg .pred 	%p<2>;
	.reg .b32 	%r<5>;
	.reg .b64 	%rd<19>;
	.reg .b64 	%fd<6>;

	ld.param.u64 	%rd2, [_Z13k_fill_randomPdmmd_param_0];
	ld.param.u64 	%rd4, [_Z13k_fill_randomPdmmd_param_1];
	ld.param.u64 	%rd3, [_Z13k_fill_randomPdmmd_param_2];
	ld.param.f64 	%fd1, [_Z13k_fill_randomPdmmd_param_3];
	mov.u32 	%r1, %ctaid.x;
	mov.u32 	%r2, %ntid.x;
	mov.u32 	%r3, %tid.x;
	mad.lo.s32 	%r4, %r1, %r2, %r3;
	cvt.u64.u32 	%rd1, %r4;
	setp.le.u64 	%p1, %rd4, %rd1;
	@%p1 bra 	$L__BB0_2;
	cvta.to.global.u64 	%rd5, %rd2;
	add.s64 	%rd6, %rd1, %rd3;
	add.s64 	%rd7, %rd6, -7046029254386353131;
	shr.u64 	%rd8, %rd7, 30;
	xor.b64  	%rd9, %rd8, %rd7;
	mul.lo.s64 	%rd10, %rd9, -4658895280553007687;
	shr.u64 	%rd11, %rd10, 27;
	xor.b64  	%rd12, %rd11, %rd10;
	mul.lo.s64 	%rd13, %rd12, -7723592293110705685;
	shr.u64 	%rd14, %rd13, 42;
	shr.u64 	%rd15, %rd13, 11;
	xor.b64  	%rd16, %rd14, %rd15;
	cvt.rn.f64.u64 	%fd2, %rd16;
	mul.f64 	%fd3, %fd2, 0d3CA0000000000000;
	fma.rn.f64 	%fd4, %fd3, 0d4000000000000000, 0dBFF0000000000000;
	mul.f64 	%fd5, %fd1, %fd4;
	shl.b64 	%rd17, %rd1, 3;
	add.s64 	%rd18, %rd5, %rd17;
	st.global.f64 	[%rd18], %fd5;
$L__BB0_2:
	ret;

}
	// .globl	_Z13k_memset_zeroPdm
.visible .entry _Z13k_memset_zeroPdm(
	.param .u64 .ptr .align 1 _Z13k_memset_zeroPdm_param_0,
	.param .u64 _Z13k_memset_zeroPdm_param_1
)
{
	.reg .pred 	%p<2>;
	.reg .b32 	%r<5>;
	.reg .b64 	%rd<8>;

	ld.param.u64 	%rd2, [_Z13k_memset_zeroPdm_param_0];
	ld.param.u64 	%rd3, [_Z13k_memset_zeroPdm_param_1];
	mov.u32 	%r1, %ctaid.x;
	mov.u32 	%r2, %ntid.x;
	mov.u32 	%r3, %tid.x;
	mad.lo.s32 	%r4, %r1, %r2, %r3;
	cvt.u64.u32 	%rd1, %r4;
	setp.le.u64 	%p1, %rd3, %rd1;
	@%p1 bra 	$L__BB1_2;
	cvta.to.global.u64 	%rd4, %rd2;
	shl.b64 	%rd5, %rd1, 3;
	add.s64 	%rd6, %rd4, %rd5;
	mov.b64 	%rd7, 0;
	st.global.u64 	[%rd6], %rd7;
$L__BB1_2:
	ret;

}
	// .globl	_Z11stencil5_2dPKdPdi
.visible .entry _Z11stencil5_2dPKdPdi(
	.param .u64 .ptr .align 1 _Z11stencil5_2dPKdPdi_param_0,
	.param .u64 .ptr .align 1 _Z11stencil5_2dPKdPdi_param_1,
	.param .u32 _Z11stencil5_2dPKdPdi_param_2
)
{
	.reg .pred 	%p<9>;
	.reg .b32 	%r<16>;
	.reg .b64 	%rd<22>;
	.reg .b64 	%fd<10>;

	ld.param.u64 	%rd5, [_Z11stencil5_2dPKdPdi_param_0];
	ld.param.u64 	%rd6, [_Z11stencil5_2dPKdPdi_param_1];
	ld.param.u32 	%r4, [_Z11stencil5_2dPKdPdi_param_2];
	cvta.to.global.u64 	%rd1, %rd6;
	cvta.to.global.u64 	%rd2, %rd5;
	mov.u32 	%r5, %ctaid.x;
	mov.u32 	%r6, %ntid.x;
	mov.u32 	%r7, %tid.x;
	mad.lo.s32 	%r1, %r5, %r6, %r7;
	mov.u32 	%r8, %ctaid.y;
	mov.u32 	%r9, %ntid.y;
	mov.u32 	%r10, %tid.y;
	mad.lo.s32 	%r11, %r8, %r9, %r10;
	max.s32 	%r12, %r1, %r11;
	setp.ge.s32 	%p1, %r12, %r4;
	@%p1 bra 	$L__BB2_4;
	mul.wide.u32 	%rd7, %r4, %r11;
	cvt.s64.s32 	%rd3, %r1;
	add.s64 	%rd4, %rd7, %rd3;
	setp.ne.s32 	%p2, %r1, 0;
	setp.ne.s32 	%p3, %r11, 0;
	and.pred  	%p4, %p2, %p3;
	add.s32 	%r13, %r4, -1;
	setp.ne.s32 	%p5, %r1, %r13;
	and.pred  	%p6, %p4, %p5;
	setp.ne.s32 	%p7, %r11, %r13;
	and.pred  	%p8, %p6, %p7;
	@%p8 bra 	$L__BB2_3;
	shl.b64 	%rd19, %rd4, 3;
	add.s64 	%rd20, %rd2, %rd19;
	ld.global.nc.f64 	%fd9, [%rd20];
	add.s64 	%rd21, %rd1, %rd19;
	st.global.f64 	[%rd21], %fd9;
	bra.uni 	$L__BB2_4;
$L__BB2_3:
	add.s32 	%r14, %r11, -1;
	mul.wide.u32 	%rd8, %r4, %r14;
	add.s64 	%rd9, %rd8, %rd3;
	add.s32 	%r15, %r11, 1;
	mul.wide.u32 	%rd10, %r4, %r15;
	add.s64 	%rd11, %rd10, %rd3;
	shl.b64 	%rd12, %rd9, 3;
	add.s64 	%rd13, %rd2, %rd12;
	ld.global.nc.f64 	%fd1, [%rd13];
	shl.b64 	%rd14, %rd11, 3;
	add.s64 	%rd15, %rd2, %rd14;
	ld.global.nc.f64 	%fd2, [%rd15];
	add.f64 	%fd3, %fd1, %fd2;
	shl.b64 	%rd16, %rd4, 3;
	add.s64 	%rd17, %rd2, %rd16;
	ld.global.nc.f64 	%fd4, [%rd17+-8];
	add.f64 	%fd5, %fd3, %fd4;
	ld.global.nc.f64 	%fd6, [%rd17+8];
	add.f64 	%fd7, %fd5, %fd6;
	mul.f64 	%fd8, %fd7, 0d3FD0000000000000;
	add.s64 	%rd18, %rd1, %rd16;
	st.global.f64 	[%rd18], %fd8;
$L__BB2_4:
	ret;

}
	// .globl	_Z17stencil5_2d_yspanPKdPdiii
.visible .entry _Z17stencil5_2d_yspanPKdPdiii(
	.param .u64 .ptr .align 1 _Z17stencil5_2d_yspanPKdPdiii_param_0,
	.param .u64 .ptr .align 1 _Z17stencil5_2d_yspanPKdPdiii_param_1,
	.param .u32 _Z17stencil5_2d_yspanPKdPdiii_param_2,
	.param .u32 _Z17stencil5_2d_yspanPKdPdiii_param_3,
	.param .u32 _Z17stencil5_2d_yspanPKdPdiii_param_4
)
{
	.reg .pred 	%p<9>;
	.reg .b32 	%r<18>;
	.reg .b64 	%rd<20>;
	.reg .b64 	%fd<9>;

	ld.param.u64 	%rd1, [_Z17stencil5_2d_yspanPKdPdiii_param_0];
	ld.param.u64 	%rd2, [_Z17stencil5_2d_yspanPKdPdiii_param_1];
	ld.param.u32 	%r6, [_Z17stencil5_2d_yspanPKdPdiii_param_2];
	ld.param.u32 	%r4, [_Z17stencil5_2d_yspanPKdPdiii_param_3];
	ld.param.u32 	%r5, [_Z17stencil5_2d_yspanPKdPdiii_param_4];
	mov.u32 	%r7, %ctaid.x;
	mov.u32 	%r8, %ntid.x;
	mov.u32 	%r9, %tid.x;
	mad.lo.s32 	%r1, %r7, %r8, %r9;
	mov.u32 	%r10, %ctaid.y;
	mov.u32 	%r11, %ntid.y;
	mov.u32 	%r12, %tid.y;
	mad.lo.s32 	%r13, %r10, %r11, %r12;
	max.s32 	%r14, %r1, %r13;
	setp.ge.s32 	%p1, %r14, %r6;
	@%p1 bra 	$L__BB3_3;
	setp.lt.s32 	%p2, %r13, %r4;
	setp.gt.s32 	%p3, %r13, %r5;
	or.pred  	%p4, %p2, %p3;
	setp.eq.s32 	%p5, %r1, 0;
	or.pred  	%p6, %p5, %p4;
	add.s32 	%r15, %r6, -1;
	setp.eq.s32 	%p7, %r1, %r15;
	or.pred  	%p8, %p6, %p7;
	@%p8 bra 	$L__BB3_3;
	cvta.to.global.u64 	%rd3, %rd1;
	cvt.u64.u32 	%rd4, %r6;
	mul.wide.u32 	%rd5, %r6, %r13;
	cvt.s64.s32 	%rd6, %r1;
	add.s64 	%rd7, %rd5, %rd6;
	add.s32 	%r16, %r13, -1;
	cvt.s64.s32 	%rd8, %r16;
	mad.lo.s64 	%rd9, %rd4, %rd8, %rd6;
	add.s32 	%r17, %r13, 1;
	mul.wide.u32 	%rd10, %r6, %r17;
	add.s64 	%rd11, %rd10, %rd6;
	shl.b64 	%rd12, %rd9, 3;
	add.s64 	%rd13, %rd3, %rd12;
	ld.global.nc.f64 	%fd1, [%rd13];
	shl.b64 	%rd14, %rd11, 3;
	add.s64 	%rd15, %rd3, %rd14;
	ld.global.nc.f64 	%fd2, [%rd15];
	add.f64 	%fd3, %fd1, %fd2;
	shl.b64 	%rd16, %rd7, 3;
	add.s64 	%rd17, %rd3, %rd16;
	ld.global.nc.f64 	%fd4, [%rd17+-8];
	add.f64 	%fd5, %fd3, %fd4;
	ld.global.nc.f64 	%fd6, [%rd17+8];
	add.f64 	%fd7, %fd5, %fd6;
	mul.f64 	%fd8, %fd7, 0d3FD0000000000000;
	cvta.to.global.u64 	%rd18, %rd2;
	add.s64 	%rd19, %rd18, %rd16;
	st.global.f64 	[%rd19], %fd8;
$L__BB3_3:
	ret;

}


// ===== COMPILED SASS (sm_100) =====

	.target	sm_100

	.elftype	@"ET_EXEC"


//--------------------- .note.nv.tkinfo           --------------------------
	.section	.note.nv.tkinfo,"",@"SHT_NOTE"
	.sectionflags	@"SHF_NOTE_NV_TKINFO"
	.tkinfo
        /*0018*/ 	.word	0x00000002
        /*0030*/ 	.string	""
        /*0030*/ 	.string	"ptxas"
        /*0030*/ 	.string	"Cuda compilation tools, release 13.0, V13.0.88"
        /*0030*/ 	.string	"Build cuda_13.0.r13.0/compiler.36424714_0"
        /*0030*/ 	.string	"-arch sm_100 -m 64 "



//--------------------- .note.nv.cuinfo           --------------------------
	.section	.note.nv.cuinfo,"",@"SHT_NOTE"
	.sectionflags	@"SHF_NOTE_NV_CUINFO"
        /*0018*/ 	.short	0x0002
        /*001a*/ 	.short	0x0064
        /*001c*/ 	.short	0x0082
	.zero		2


//--------------------- .nv.info                  --------------------------
	.section	.nv.info,"",@"SHT_CUDA_INFO"
	.align	4


	//----- nvinfo : EIATTR_REGCOUNT
	.align		4
        /*0000*/ 	.byte	0x04, 0x2f
        /*0002*/ 	.short	(.L_1 - .L_0)
	.align		4
.L_0:
        /*0004*/ 	.word	index@(_Z13k_fill_randomPdmmd)
        /*0008*/ 	.word	0x0000000c


	//----- nvinfo : EIATTR_FRAME_SIZE
	.align		4
.L_1:
        /*000c*/ 	.byte	0x04, 0x11
        /*000e*/ 	.short	(.L_3 - .L_2)
	.align		4
.L_2:
        /*0010*/ 	.word	index@(_Z13k_fill_randomPdmmd)
        /*0014*/ 	.word	0x00000000


	//----- nvinfo : EIATTR_REGCOUNT
	.align		4
.L_3:
        /*0018*/ 	.byte	0x04, 0x2f
        /*001a*/ 	.short	(.L_5 - .L_4)
	.align		4
.L_4:
        /*001c*/ 	.word	index@(_Z13k_memset_zeroPdm)
        /*0020*/ 	.word	0x00000006


	//----- nvinfo : EIATTR_FRAME_SIZE
	.align		4
.L_5:
        /*0024*/ 	.byte	0x04, 0x11
        /*0026*/ 	.short	(.L_7 - .L_6)
	.align		4
.L_6:
        /*0028*/ 	.word	index@(_Z13k_memset_zeroPdm)
        /*002c*/ 	.word	0x00000000


	//----- nvinfo : EIATTR_REGCOUNT
	.align		4
.L_7:
        /*0030*/ 	.byte	0x04, 0x2f
        /*0032*/ 	.short	(.L_9 - .L_8)
	.align		4
.L_8:
        /*0034*/ 	.word	index@(_Z11stencil5_2dPKdPdi)
        /*0038*/ 	.word	0x00000013


	//----- nvinfo : EIATTR_FRAME_SIZE
	.align		4
.L_9:
        /*003c*/ 	.byte	0x04, 0x11
        /*003e*/ 	.short	(.L_11 - .L_10)
	.align		4
.L_10:
        /*0040*/ 	.word	index@(_Z11stencil5_2dPKdPdi)
        /*0044*/ 	.word	0x00000000


	//----- nvinfo : EIATTR_REGCOUNT
	.align		4
.L_11:
        /*0048*/ 	.byte	0x04, 0x2f
        /*004a*/ 	.short	(.L_13 - .L_12)
	.align		4
.L_12:
        /*004c*/ 	.word	index@(_Z17stencil5_2d_yspanPKdPdiii)
        /*0050*/ 	.word	0x00000013


	//----- nvinfo : EIATTR_FRAME_SIZE
	.align		4
.L_13:
        /*0054*/ 	.byte	0x04, 0x11
        /*0056*/ 	.short	(.L_15 - .L_14)
	.align		4
.L_14:
        /*0058*/ 	.word	index@(_Z17stencil5_2d_yspanPKdPdiii)
        /*005c*/ 	.word	0x00000000


	//----- nvinfo : EIATTR_MIN_STACK_SIZE
	.align		4
.L_15:
        /*0060*/ 	.byte	0x04, 0x12
        /*0062*/ 	.short	(.L_17 - .L_16)
	.align		4
.L_16:
        /*0064*/ 	.word	index@(_Z17stencil5_2d_yspanPKdPdiii)
        /*0068*/ 	.word	0x00000000


	//----- nvinfo : EIATTR_MIN_STACK_SIZE
	.align		4
.L_17:
        /*006c*/ 	.byte	0x04, 0x12
        /*006e*/ 	.short	(.L_19 - .L_18)
	.align		4
.L_18:
        /*0070*/ 	.word	index@(_Z11stencil5_2dPKdPdi)
        /*0074*/ 	.word	0x00000000


	//----- nvinfo : EIATTR_MIN_STACK_SIZE
	.align		4
.L_19:
        /*0078*/ 	.byte	0x04, 0x12
        /*007a*/ 	.short	(.L_21 - .L_20)
	.align		4
.L_20:
        /*007c*/ 	.word	index@(_Z13k_memset_zeroPdm)
        /*0080*/ 	.word	0x00000000


	//----- nvinfo : EIATTR_MIN_STACK_SIZE
	.align		4
.L_21:
        /*0084*/ 	.byte	0x04, 0x12
        /*0086*/ 	.short	(.L_23 - .L_22)
	.align		4
.L_22:
        /*0088*/ 	.word	index@(_Z13k_fill_randomPdmmd)
        /*008c*/ 	.word	0x00000000
.L_23:


//--------------------- .nv.compat                --------------------------
	.section	.nv.compat,"",@"SHT_CUDA_COMPAT_INFO"
	.align	4
        /*0000*/ 	.byte	0x02, 0x09, 0x00, 0x00, 0x02, 0x02, 0x01, 0x00, 0x02, 0x05, 0x05, 0x00, 0x03, 0x07, 0x01, 0x01
        /*0010*/ 	.byte	0x02, 0x03, 0x00, 0x00, 0x02, 0x06, 0x01, 0x00, 0x04, 0x0b, 0x08, 0x00, 0x01, 0x00, 0x00, 0x00
        /*0020*/ 	.byte	0x00, 0x00, 0x00, 0x00


//--------------------- .nv.info._Z17stencil5_2d_yspanPKdPdiii --------------------------
	.section	.nv.info._Z17stencil5_2d_yspanPKdPdiii,"",@"SHT_CUDA_INFO"
	.sectionflags	@""
	.align	4


	//----- nvinfo : EIATTR_CUDA_API_VERSION
	.align		4
        /*0000*/ 	.byte	0x04, 0x37
        /*0002*/ 	.short	(.L_25 - .L_24)
.L_24:
        /*0004*/ 	.word	0x00000082


	//----- nvinfo : EIATTR_KPARAM_INFO
	.align		4
.L_25:
        /*0008*/ 	.byte	0x04, 0x17
        /*000a*/ 	.short	(.L_27 - .L_26)
.L_26:
        /*000c*/ 	.word	0x00000000
        /*0010*/ 	.short	0x0004
        /*0012*/ 	.short	0x0018
        /*0014*/ 	.byte	0x00, 0xf0, 0x11, 0x00


	//----- nvinfo : EIATTR_KPARAM_INFO
	.align		4
.L_27:
        /*0018*/ 	.byte	0x04, 0x17
        /*001a*/ 	.short	(.L_29 - .L_28)
.L_28:
        /*001c*/ 	.word	0x00000000
        /*0020*/ 	.short	0x0003
        /*0022*/ 	.short	0x0014
        /*0024*/ 	.byte	0x00, 0xf0, 0x11, 0x00


	//----- nvinfo : EIATTR_KPARAM_INFO
	.align		4
.L_29:
        /*0028*/ 	.byte	0x04, 0x17
        /*002a*/ 	.short	(.L_31 - .L_30)
.L_30:
        /*002c*/ 	.word	0x00000000
        /*0030*/ 	.short	0x0002
        /*0032*/ 	.short	0x0010
        /*0034*/ 	.byte	0x00, 0xf0, 0x11, 0x00


	//----- nvinfo : EIATTR_KPARAM_INFO
	.align		4
.L_31:
        /*0038*/ 	.byte	0x04, 0x17
        /*003a*/ 	.short	(.L_33 - .L_32)
.L_32:
        /*003c*/ 	.word	0x00000000
        /*0040*/ 	.short	0x0001
        /*0042*/ 	.short	0x0008
        /*0044*/ 	.byte	0x00, 0xf5, 0x21, 0x00


	//----- nvinfo : EIATTR_KPARAM_INFO
	.align		4
.L_33:
        /*0048*/ 	.byte	0x04, 0x17
        /*004a*/ 	.short	(.L_35 - .L_34)
.L_34:
        /*004c*/ 	.word	0x00000000
        /*0050*/ 	.short	0x0000
        /*0052*/ 	.short	0x0000
        /*0054*/ 	.byte	0x00, 0xf5, 0x21, 0x00


	//----- nvinfo : EIATTR_SPARSE_MMA_MASK
	.align		4
.L_35:
        /*0058*/ 	.byte	0x03, 0x50
        /*005a*/ 	.short	0x0000


	//----- nvinfo : EIATTR_MAXREG_COUNT
	.align		4
        /*005c*/ 	.byte	0x03, 0x1b
        /*005e*/ 	.short	0x00ff


	//----- nvinfo : EIATTR_MERCURY_ISA_VERSION
	.align		4
        /*0060*/ 	.byte	0x03, 0x5f
        /*0062*/ 	.short	0x0101


	//----- nvinfo : EIATTR_VRC_CTA_INIT_COUNT
	.align		4
        /*0064*/ 	.byte	0x02, 0x4a
	.zero		1
	.zero		1


	//----- nvinfo : EIATTR_EXIT_INSTR_OFFSETS
	.align		4
        /*0068*/ 	.byte	0x04, 0x1c
        /*006a*/ 	.short	(.L_37 - .L_36)


	//   ....[0]....
.L_36:
        /*006c*/ 	.word	0x000000c0


	//   ....[1]....
        /*0070*/ 	.word	0x00000140


	//   ....[2]....
        /*0074*/ 	.word	0x00000320


	//----- nvinfo : EIATTR_CBANK_PARAM_SIZE
	.align		4
.L_37:
        /*0078*/ 	.byte	0x03, 0x19
        /*007a*/ 	.short	0x001c


	//----- nvinfo : EIATTR_PARAM_CBANK
	.align		4
        /*007c*/ 	.byte	0x04, 0x0a
        /*007e*/ 	.short	(.L_39 - .L_38)
	.align		4
.L_38:
        /*0080*/ 	.word	index@(.nv.constant0._Z17stencil5_2d_yspanPKdPdiii)
        /*0084*/ 	.short	0x0380
        /*0086*/ 	.short	0x001c


	//----- nvinfo : EIATTR_SW_WAR
	.align		4
.L_39:
        /*0088*/ 	.byte	0x04, 0x36
        /*008a*/ 	.short	(.L_41 - .L_40)
.L_40:
        /*008c*/ 	.word	0x00000008
.L_41:


//--------------------- .nv.info._Z11stencil5_2dPKdPdi --------------------------
	.section	.nv.info._Z11stencil5_2dPKdPdi,"",@"SHT_CUDA_INFO"
	.sectionflags	@""
	.align	4


	//----- nvinfo : EIATTR_CUDA_API_VERSION
	.align		4
        /*0000*/ 	.byte	0x04, 0x37
        /*0002*/ 	.short	(.L_43 - .L_42)
.L_42:
        /*0004*/ 	.word	0x00000082


	//----- nvinfo : EIATTR_KPARAM_INFO
	.align		4
.L_43:
        /*0008*/ 	.byte	0x04, 0x17
        /*000a*/ 	.short	(.L_45 - .L_44)
.L_44:
        /*000c*/ 	.word	0x00000000
        /*0010*/ 	.short	0x0002
        /*0012*/ 	.short	0x0010
        /*0014*/ 	.byte	0x00, 0xf0, 0x11, 0x00


	//----- nvinfo : EIATTR_KPARAM_INFO
	.align		4
.L_45:
        /*0018*/ 	.byte	0x04, 0x17
        /*001a*/ 	.short	(.L_47 - .L_46)
.L_46:
        /*001c*/ 	.word	0x00000000
        /*0020*/ 	.short	0x0001
        /*0022*/ 	.short	0x0008
        /*0024*/ 	.byte	0x00, 0xf5, 0x21, 0x00


	//----- nvinfo : EIATTR_KPARAM_INFO
	.align		4
.L_47:
        /*0028*/ 	.byte	0x04, 0x17
        /*002a*/ 	.short	(.L_49 - .L_48)
.L_48:
        /*002c*/ 	.word	0x00000000
        /*0030*/ 	.short	0x0000
        /*0032*/ 	.short	0x0000
        /*0034*/ 	.byte	0x00, 0xf5, 0x21, 0x00


	//----- nvinfo : EIATTR_SPARSE_MMA_MASK
	.align		4
.L_49:
        /*0038*/ 	.byte	0x03, 0x50
        /*003a*/ 	.short	0x0000


	//----- nvinfo : EIATTR_MAXREG_COUNT
	.align		4
        /*003c*/ 	.byte	0x03, 0x1b
        /*003e*/ 	.short	0x00ff


	//----- nvinfo : EIATTR_MERCURY_ISA_VERSION
	.align		4
        /*0040*/ 	.byte	0x03, 0x5f
        /*0042*/ 	.short	0x0101


	//----- nvinfo : EIATTR_VRC_CTA_INIT_COUNT
	.align		4
        /*0044*/ 	.byte	0x02, 0x4a
	.zero		1
	.zero		1


	//----- nvinfo : EIATTR_EXIT_INSTR_OFFSETS
	.align		4
        /*0048*/ 	.byte	0x04, 0x1c
        /*004a*/ 	.short	(.L_51 - .L_50)


	//   ....[0]....
.L_50:
        /*004c*/ 	.word	0x000000c0


	//   ....[1]....
        /*0050*/ 	.word	0x000001f0


	//   ....[2]....
        /*0054*/ 	.word	0x00000380


	//----- nvinfo : EIATTR_CRS_STACK_SIZE
	.align		4
.L_51:
        /*0058*/ 	.byte	0x04, 0x1e
        /*005a*/ 	.short	(.L_53 - .L_52)
.L_52:
        /*005c*/ 	.word	0x00000000


	//----- nvinfo : EIATTR_CBANK_PARAM_SIZE
	.align		4
.L_53:
        /*0060*/ 	.byte	0x03, 0x19
        /*0062*/ 	.short	0x0014


	//----- nvinfo : EIATTR_PARAM_CBANK
	.align		4
        /*0064*/ 	.byte	0x04, 0x0a
        /*0066*/ 	.short	(.L_55 - .L_54)
	.align		4
.L_54:
        /*0068*/ 	.word	index@(.nv.constant0._Z11stencil5_2dPKdPdi)
        /*006c*/ 	.short	0x0380
        /*006e*/ 	.short	0x0014


	//----- nvinfo : EIATTR_SW_WAR
	.align		4
.L_55:
        /*0070*/ 	.byte	0x04, 0x36
        /*0072*/ 	.short	(.L_57 - .L_56)
.L_56:
        /*0074*/ 	.word	0x00000008
.L_57:


//--------------------- .nv.info._Z13k_memset_zeroPdm --------------------------
	.section	.nv.info._Z13k_memset_zeroPdm,"",@"SHT_CUDA_INFO"
	.sectionflags	@""
	.align	4


	//----- nvinfo : EIATTR_CUDA_API_VERSION
	.align		4
        /*0000*/ 	.byte	0x04, 0x37
        /*0002*/ 	.short	(.L_59 - .L_58)
.L_58:
        /*0004*/ 	.word	0x00000082


	//----- nvinfo : EIATTR_KPARAM_INFO
	.align		4
.L_59:
        /*0008*/ 	.byte	0x04, 0x17
        /*000a*/ 	.short	(.L_61 - .L_60)
.L_60:
        /*000c*/ 	.word	0x00000000
        /*0010*/ 	.short	0x0001
        /*0012*/ 	.short	0x0008
        /*0014*/ 	.byte	0x00, 0xf0, 0x21, 0x00


	//----- nvinfo : EIATTR_KPARAM_INFO
	.align		4
.L_61:
        /*0018*/ 	.byte	0x04, 0x17
        /*001a*/ 	.short	(.L_63 - .L_62)
.L_62:
        /*001c*/ 	.word	0x00000000
        /*0020*/ 	.short	0x0000
        /*0022*/ 	.short	0x0000
        /*0024*/ 	.byte	0x00, 0xf5, 0x21, 0x00


	//----- nvinfo : EIATTR_SPARSE_MMA_MASK
	.align		4
.L_63:
        /*0028*/ 	.byte	0x03, 0x50
        /*002a*/ 	.short	0x0000


	//----- nvinfo : EIATTR_MAXREG_COUNT
	.align		4
        /*002c*/ 	.byte	0x03, 0x1b
        /*002e*/ 	.short	0x00ff


	//----- nvinfo : EIATTR_MERCURY_ISA_VERSION
	.align		4
        /*0030*/ 	.byte	0x03, 0x5f
        /*0032*/ 	.short	0x0101


	//----- nvinfo : EIATTR_VRC_CTA_INIT_COUNT
	.align		4
        /*0034*/ 	.byte	0x02, 0x4a
	.zero		1
	.zero		1


	//----- nvinfo : EIATTR_EXIT_INSTR_OFFSETS
	.align		4
        /*0038*/ 	.byte	0x04, 0x1c
        /*003a*/ 	.short	(.L_65 - .L_64)


	//   ....[0]....
.L_64:
        /*003c*/ 	.word	0x00000080


	//   ....[1]....
        /*0040*/ 	.word	0x000000e0


	//----- nvinfo : EIATTR_CBANK_PARAM_SIZE
	.align		4
.L_65:
        /*0044*/ 	.byte	0x03, 0x19
        /*0046*/ 	.short	0x0010


	//----- nvinfo : EIATTR_PARAM_CBANK
	.align		4
        /*0048*/ 	.byte	0x04, 0x0a
        /*004a*/ 	.short	(.L_67 - .L_66)
	.align		4
.L_66:
        /*004c*/ 	.word	index@(.nv.constant0._Z13k_memset_zeroPdm)
        /*0050*/ 	.short	0x0380
        /*0052*/ 	.short	0x0010


	//----- nvinfo : EIATTR_SW_WAR
	.align		4
.L_67:
        /*0054*/ 	.byte	0x04, 0x36
        /*0056*/ 	.short	(.L_69 - .L_68)
.L_68:
        /*0058*/ 	.word	0x00000008
.L_69:


//--------------------- .nv.info._Z13k_fill_randomPdmmd --------------------------
	.section	.nv.info._Z13k_fill_randomPdmmd,"",@"SHT_CUDA_INFO"
	.sectionflags	@""
	.align	4


	//----- nvinfo : EIATTR_CUDA_API_VERSION
	.align		4
        /*0000*/ 	.byte	0x04, 0x37
        /*0002*/ 	.short	(.L_71 - .L_70)
.L_70:
        /*0004*/ 	.word	0x00000082


	//----- nvinfo : EIATTR_KPARAM_INFO
	.align		4
.L_71:
        /*0008*/ 	.byte	0x04, 0x17
        /*000a*/ 	.short	(.L_73 - .L_72)
.L_72:
        /*000c*/ 	.word	0x00000000
        /*0010*/ 	.short	0x0003
        /*0012*/ 	.short	0x0018
        /*0014*/ 	.byte	0x00, 0xf0, 0x21, 0x00


	//----- nvinfo : EIATTR_KPARAM_INFO
	.align		4
.L_73:
        /*0018*/ 	.byte	0x04, 0x17
        /*001a*/ 	.short	(.L_75 - .L_74)
.L_74:
        /*001c*/ 	.word	0x00000000
        /*0020*/ 	.short	0x0002
        /*0022*/ 	.short	0x0010
        /*0024*/ 	.byte	0x00, 0xf0, 0x21, 0x00


	//----- nvinfo : EIATTR_KPARAM_INFO
	.align		4
.L_75:
        /*0028*/ 	.byte	0x04, 0x17
        /*002a*/ 	.short	(.L_77 - .L_76)
.L_76:
        /*002c*/ 	.word	0x00000000
        /*0030*/ 	.short	0x0001
        /*0032*/ 	.short	0x0008
        /*0034*/ 	.byte	0x00, 0xf0, 0x21, 0x00


	//----- nvinfo : EIATTR_KPARAM_INFO
	.align		4
.L_77:
        /*0038*/ 	.byte	0x04, 0x17
        /*003a*/ 	.short	(.L_79 - .L_78)
.L_78:
        /*003c*/ 	.word	0x00000000
        /*0040*/ 	.short	0x0000
        /*0042*/ 	.short	0x0000
        /*0044*/ 	.byte	0x00, 0xf5, 0x21, 0x00


	//----- nvinfo : EIATTR_SPARSE_MMA_MASK
	.align		4
.L_79:
        /*0048*/ 	.byte	0x03, 0x50
        /*004a*/ 	.short	0x0000


	//----- nvinfo : EIATTR_MAXREG_COUNT
	.align		4
        /*004c*/ 	.byte	0x03, 0x1b
        /*004e*/ 	.short	0x00ff


	//----- nvinfo : EIATTR_MERCURY_ISA_VERSION
	.align		4
        /*0050*/ 	.byte	0x03, 0x5f
        /*0052*/ 	.short	0x0101


	//----- nvinfo : EIATTR_VRC_CTA_INIT_COUNT
	.align		4
        /*0054*/ 	.byte	0x02, 0x4a
	.zero		1
	.zero		1


	//----- nvinfo : EIATTR_EXIT_INSTR_OFFSETS
	.align		4
        /*0058*/ 	.byte	0x04, 0x1c
        /*005a*/ 	.short	(.L_81 - .L_80)


	//   ....[0]....
.L_80:
        /*005c*/ 	.word	0x00000080


	//   ....[1]....
        /*0060*/ 	.word	0x000002d0


	//----- nvinfo : EIATTR_CBANK_PARAM_SIZE
	.align		4
.L_81:
        /*0064*/ 	.byte	0x03, 0x19
        /*0066*/ 	.short	0x0020


	//----- nvinfo : EIATTR_PARAM_CBANK
	.align		4
        /*0068*/ 	.byte	0x04, 0x0a
        /*006a*/ 	.short	(.L_83 - .L_82)
	.align		4
.L_82:
        /*006c*/ 	.word	index@(.nv.constant0._Z13k_fill_randomPdmmd)
        /*0070*/ 	.short	0x0380
        /*0072*/ 	.short	0x0020


	//----- nvinfo : EIATTR_SW_WAR
	.align		4
.L_83:
        /*0074*/ 	.byte	0x04, 0x36
        /*0076*/ 	.short	(.L_85 - .L_84)
.L_84:
        /*0078*/ 	.word	0x00000008
.L_85:


//--------------------- .nv.callgraph             --------------------------
	.section	.nv.callgraph,"",@"SHT_CUDA_CALLGRAPH"
	.align	4
	.sectionentsize	8
	.align		4
        /*0000*/ 	.word	0x00000000
	.align		4
        /*0004*/ 	.word	0xffffffff
	.align		4
        /*0008*/ 	.word	0x00000000
	.align		4
        /*000c*/ 	.word	0xfffffffe
	.align		4
        /*0010*/ 	.word	0x00000000
	.align		4
        /*0014*/ 	.word	0xfffffffd
	.align		4
        /*0018*/ 	.word	0x00000000
	.align		4
        /*001c*/ 	.word	0xfffffffc


//--------------------- .text._Z17stencil5_2d_yspanPKdPdiii --------------------------
	.section	.text._Z17stencil5_2d_yspanPKdPdiii,"ax",@progbits
	.align	128
        .global         _Z17stencil5_2d_yspanPKdPdiii
        .type           _Z17stencil5_2d_yspanPKdPdiii,@function
        .size           _Z17stencil5_2d_yspanPKdPdiii,(.L_x_5 - _Z17stencil5_2d_yspanPKdPdiii)
        .other          _Z17stencil5_2d_yspanPKdPdiii,@"STO_CUDA_ENTRY STV_DEFAULT"
_Z17stencil5_2d_yspanPKdPdiii:
.text._Z17stencil5_2d_yspanPKdPdiii:
[----:B------:R-:W-:Y:S01]  /*0000*/  LDC R1, c[0x0][0x37c] ;  /* 0x0000df00ff017b82 */ /* 0x000fe20000000800 */
[----:B------:R-:W0:Y:S07]  /*0010*/  S2R R3, SR_TID.X ;  /* 0x0000000000037919 */ /* 0x000e2e0000002100 */
[----:B------:R-:W0:Y:S01]  /*0020*/  LDC R2, c[0x0][0x360] ;  /* 0x0000d800ff027b82 */ /* 0x000e220000000800 */
[----:B------:R-:W1:Y:S01]  /*0030*/  LDCU UR6, c[0x0][0x390] ;  /* 0x00007200ff0677ac */ /* 0x000e620008000800 */
[----:B------:R-:W2:Y:S06]  /*0040*/  S2R R0, SR_TID.Y ;  /* 0x0000000000007919 */ /* 0x000eac0000002200 */
[----:B------:R-:W0:Y:S08]  /*0050*/  S2UR UR4, SR_CTAID.X ;  /* 0x00000000000479c3 */ /* 0x000e300000002500 */
[----:B------:R-:W2:Y:S08]  /*0060*/  S2UR UR5, SR_CTAID.Y ;  /* 0x00000000000579c3 */ /* 0x000eb00000002600 */
[----:B------:R-:W2:Y:S01]  /*0070*/  LDC R9, c[0x0][0x364] ;  /* 0x0000d900ff097b82 */ /* 0x000ea20000000800 */
[----:B0-----:R-:W-:-:S02]  /*0080*/  IMAD R2, R2, UR4, R3 ;  /* 0x0000000402027c24 */ /* 0x001fc4000f8e0203 */
[----:B--2---:R-:W-:-:S05]  /*0090*/  IMAD R9, R9, UR5, R0 ;  /* 0x0000000509097c24 */ /* 0x004fca000f8e0200 */
[----:B------:R-:W-:-:S04]  /*00a0*/  VIMNMX R0, PT, PT, R2, R9, !PT ;  /* 0x0000000902007248 */ /* 0x000fc80007fe0100 */
[----:B-1----:R-:W-:-:S13]  /*00b0*/  ISETP.GE.AND P0, PT, R0, UR6, PT ;  /* 0x0000000600007c0c */ /* 0x002fda000bf06270 */
[----:B------:R-:W-:Y:S05]  /*00c0*/  @P0 EXIT ;  /* 0x000000000000094d */ /* 0x000fea0003800000 */
[----:B------:R-:W0:Y:S01]  /*00d0*/  LDCU UR4, c[0x0][0x398] ;  /* 0x00007300ff0477ac */ /* 0x000e220008000800 */
[----:B------:R-:W1:Y:S01]  /*00e0*/  LDCU UR5, c[0x0][0x394] ;  /* 0x00007280ff0577ac */ /* 0x000e620008000800 */
[----:B0-----:R-:W-:Y:S01]  /*00f0*/  ISETP.GT.AND P0, PT, R9, UR4, PT ;  /* 0x0000000409007c0c */ /* 0x001fe2000bf04270 */
[----:B------:R-:W-:-:S03]  /*0100*/  UIADD3 UR4, UPT, UPT, UR6, -0x1, URZ ;  /* 0xffffffff06047890 */ /* 0x000fc6000fffe0ff */
[----:B-1----:R-:W-:-:S04]  /*0110*/  ISETP.LT.OR P0, PT, R9, UR5, P0 ;  /* 0x0000000509007c0c */ /* 0x002fc80008701670 */
[----:B------:R-:W-:-:S04]  /*0120*/  ISETP.EQ.OR P0, PT, R2, RZ, P0 ;  /* 0x000000ff0200720c */ /* 0x000fc80000702670 */
[----:B------:R-:W-:-:S13]  /*0130*/  ISETP.EQ.OR P0, PT, R2, UR4, P0 ;  /* 0x0000000402007c0c */ /* 0x000fda0008702670 */
[----:B------:R-:W-:Y:S05]  /*0140*/  @P0 EXIT ;  /* 0x000000000000094d */ /* 0x000fea0003800000 */
[----:B------:R-:W0:Y:S01]  /*0150*/  LDCU.128 UR8, c[0x0][0x380] ;  /* 0x00007000ff0877ac */ /* 0x000e220008000c00 */
[C---:B------:R-:W-:Y:S01]  /*0160*/  VIADD R7, R9.reuse, 0xffffffff ;  /* 0xffffffff09077836 */ /* 0x040fe20000000000 */
[--C-:B------:R-:W-:Y:S01]  /*0170*/  SHF.R.S32.HI R3, RZ, 0x1f, R2.reuse ;  /* 0x0000001fff037819 */ /* 0x100fe20000011402 */
[----:B------:R-:W-:Y:S01]  /*0180*/  VIADD R5, R9, 0x1 ;  /* 0x0000000109057836 */ /* 0x000fe20000000000 */
[----:B------:R-:W1:Y:S02]  /*0190*/  LDCU.64 UR4, c[0x0][0x358] ;  /* 0x00006b00ff0477ac */ /* 0x000e640008000a00 */
[----:B------:R-:W-:Y:S01]  /*01a0*/  SHF.R.S32.HI R11, RZ, 0x1f, R7 ;  /* 0x0000001fff0b7819 */ /* 0x000fe20000011407 */
[----:B------:R-:W-:-:S04]  /*01b0*/  IMAD.WIDE.U32 R6, R7, UR6, R2 ;  /* 0x0000000607067c25 */ /* 0x000fc8000f8e0002 */
[----:B------:R-:W-:-:S04]  /*01c0*/  IMAD.WIDE.U32 R4, R5, UR6, R2 ;  /* 0x0000000605047c25 */ /* 0x000fc8000f8e0002 */
[----:B------:R-:W-:Y:S01]  /*01d0*/  IMAD.WIDE.U32 R2, R9, UR6, R2 ;  /* 0x0000000609027c25 */ /* 0x000fe2000f8e0002 */
[----:B0-----:R-:W-:-:S03]  /*01e0*/  LEA R12, P0, R6, UR8, 0x3 ;  /* 0x00000008060c7c11 */ /* 0x001fc6000f8018ff */
[----:B------:R-:W-:Y:S01]  /*01f0*/  IMAD R11, R11, UR6, R7 ;  /* 0x000000060b0b7c24 */ /* 0x000fe2000f8e0207 */
[----:B------:R-:W-:Y:S01]  /*0200*/  LEA R14, P1, R4, UR8, 0x3 ;  /* 0x00000008040e7c11 */ /* 0x000fe2000f8218ff */
[C---:B------:R-:W-:Y:S01]  /*0210*/  IMAD.SHL.U32 R0, R2.reuse, 0x8, RZ ;  /* 0x0000000802007824 */ /* 0x040fe200078e00ff */
[----:B------:R-:W-:Y:S02]  /*0220*/  SHF.L.U64.HI R16, R2, 0x3, R3 ;  /* 0x0000000302107819 */ /* 0x000fe40000010203 */
[----:B------:R-:W-:Y:S02]  /*0230*/  LEA.HI.X R13, R6, UR9, R11, 0x3, P0 ;  /* 0x00000009060d7c11 */ /* 0x000fe400080f1c0b */
[----:B------:R-:W-:Y:S02]  /*0240*/  LEA.HI.X R15, R4, UR9, R5, 0x3, P1 ;  /* 0x00000009040f7c11 */ /* 0x000fe400088f1c05 */
[----:B------:R-:W-:Y:S01]  /*0250*/  IADD3 R6, P0, PT, R0, UR8, RZ ;  /* 0x0000000800067c10 */ /* 0x000fe2000ff1e0ff */
[----:B-1----:R-:W2:Y:S04]  /*0260*/  LDG.E.64.CONSTANT R2, desc[UR4][R12.64] ;  /* 0x000000040c027981 */ /* 0x002ea8000c1e9b00 */
[----:B------:R-:W2:Y:S01]  /*0270*/  LDG.E.64.CONSTANT R4, desc[UR4][R14.64] ;  /* 0x000000040e047981 */ /* 0x000ea2000c1e9b00 */
[----:B------:R-:W-:-:S05]  /*0280*/  IADD3.X R7, PT, PT, R16, UR9, RZ, P0, !PT ;  /* 0x0000000910077c10 */ /* 0x000fca00087fe4ff */
[----:B------:R-:W3:Y:S04]  /*0290*/  LDG.E.64.CONSTANT R8, desc[UR4][R6.64+-0x8] ;  /* 0xfffff80406087981 */ /* 0x000ee8000c1e9b00 */
[----:B------:R-:W4:Y:S01]  /*02a0*/  LDG.E.64.CONSTANT R10, desc[UR4][R6.64+0x8] ;  /* 0x00000804060a7981 */ /* 0x000f22000c1e9b00 */
[----:B--2---:R-:W-:Y:S01]  /*02b0*/  DADD R2, R2, R4 ;  /* 0x0000000002027229 */ /* 0x004fe20000000004 */
[----:B------:R-:W-:-:S04]  /*02c0*/  IADD3 R4, P0, PT, R0, UR10, RZ ;  /* 0x0000000a00047c10 */ /* 0x000fc8000ff1e0ff */
[----:B------:R-:W-:-:S03]  /*02d0*/  IADD3.X R5, PT, PT, R16, UR11, RZ, P0, !PT ;  /* 0x0000000b10057c10 */ /* 0x000fc600087fe4ff */
[----:B---3--:R-:W-:-:S08]  /*02e0*/  DADD R2, R2, R8 ;  /* 0x0000000002027229 */ /* 0x008fd00000000008 */
[----:B----4-:R-:W-:-:S08]  /*02f0*/  DADD R2, R2, R10 ;  /* 0x0000000002027229 */ /* 0x010fd0000000000a */
[----:B------:R-:W-:-:S07]  /*0300*/  DMUL R2, R2, 0.25 ;  /* 0x3fd0000002027828 */ /* 0x000fce0000000000 */
[----:B------:R-:W-:Y:S01]  /*0310*/  STG.E.64 desc[UR4][R4.64], R2 ;  /* 0x0000000204007986 */ /* 0x000fe2000c101b04 */
[----:B------:R-:W-:Y:S05]  /*0320*/  EXIT ;  /* 0x000000000000794d */ /* 0x000fea0003800000 */
.L_x_0:
[----:B------:R-:W-:-:S00]  /*0330*/  BRA `(.L_x_0) ;  /* 0xfffffffc00fc7947 */ /* 0x000fc0000383ffff */
[----:B------:R-:W-:-:S00]  /*0340*/  NOP ;  /* 0x0000000000007918 */ /* 0x000fc00000000000 */
        /* <DEDUP_REMOVED lines=11> */
.L_x_5:


//--------------------- .text._Z11stencil5_2dPKdPdi --------------------------
	.section	.text._Z11stencil5_2dPKdPdi,"ax",@progbits
	.align	128
        .global         _Z11stencil5_2dPKdPdi
        .type           _Z11stencil5_2dPKdPdi,@function
        .size           _Z11stencil5_2dPKdPdi,(.L_x_6 - _Z11stencil5_2dPKdPdi)
        .other          _Z11stencil5_2dPKdPdi,@"STO_CUDA_ENTRY STV_DEFAULT"
_Z11stencil5_2dPKdPdi:
.text._Z11stencil5_2dPKdPdi:
        /* <DEDUP_REMOVED lines=13> */
[----:B------:R-:W-:Y:S01]  /*00d0*/  ISETP.NE.AND P0, PT, R7, RZ, PT ;  /* 0x000000ff0700720c */ /* 0x000fe20003f05270 */
[----:B------:R-:W-:Y:S01]  /*00e0*/  UIADD3 UR4, UPT, UPT, UR6, -0x1, URZ ;  /* 0xffffffff06047890 */ /* 0x000fe2000fffe0ff */
[----:B------:R-:W-:Y:S02]  /*00f0*/  SHF.R.S32.HI R3, RZ, 0x1f, R2 ;  /* 0x0000001fff037819 */ /* 0x000fe40000011402 */
[----:B------:R-:W-:-:S03]  /*0100*/  ISETP.NE.AND P0, PT, R2, RZ, P0 ;  /* 0x000000ff0200720c */ /* 0x000fc60000705270 */
[C---:B------:R-:W-:Y:S01]  /*0110*/  ISETP.NE.AND P1, PT, R7.reuse, UR4, PT ;  /* 0x0000000407007c0c */ /* 0x040fe2000bf25270 */
[----:B------:R-:W-:Y:S01]  /*0120*/  IMAD.WIDE.U32 R4, R7, UR6, R2 ;  /* 0x0000000607047c25 */ /* 0x000fe2000f8e0002 */
[----:B------:R-:W-:-:S03]  /*0130*/  ISETP.NE.AND P0, PT, R2, UR4, P0 ;  /* 0x0000000402007c0c */ /* 0x000fc60008705270 */
[----:B------:R-:W0:Y:S10]  /*0140*/  LDCU.64 UR4, c[0x0][0x358] ;  /* 0x00006b00ff0477ac */ /* 0x000e340008000a00 */
[----:B------:R-:W-:Y:S05]  /*0150*/  @P0 BRA P1, `(.L_x_1) ;  /* 0x0000000000280947 */ /* 0x000fea0000800000 */
[----:B------:R-:W1:Y:S01]  /*0160*/  LDCU.128 UR8, c[0x0][0x380] ;  /* 0x00007000ff0877ac */ /* 0x000e620008000c00 */
[C---:B------:R-:W-:Y:S01]  /*0170*/  IMAD.SHL.U32 R0, R4.reuse, 0x8, RZ ;  /* 0x0000000804007824 */ /* 0x040fe200078e00ff */
[----:B------:R-:W-:-:S04]  /*0180*/  SHF.L.U64.HI R5, R4, 0x3, R5 ;  /* 0x0000000304057819 */ /* 0x000fc80000010205 */
[----:B-1----:R-:W-:-:S04]  /*0190*/  IADD3 R2, P0, PT, R0, UR8, RZ ;  /* 0x0000000800027c10 */ /* 0x002fc8000ff1e0ff */
[----:B------:R-:W-:-:S06]  /*01a0*/  IADD3.X R3, PT, PT, R5, UR9, RZ, P0, !PT ;  /* 0x0000000905037c10 */ /* 0x000fcc00087fe4ff */
[----:B0-----:R-:W2:Y:S01]  /*01b0*/  LDG.E.64.CONSTANT R2, desc[UR4][R2.64] ;  /* 0x0000000402027981 */ /* 0x001ea2000c1e9b00 */
[----:B------:R-:W-:-:S04]  /*01c0*/  IADD3 R4, P0, PT, R0, UR10, RZ ;  /* 0x0000000a00047c10 */ /* 0x000fc8000ff1e0ff */
[----:B------:R-:W-:-:S05]  /*01d0*/  IADD3.X R5, PT, PT, R5, UR11, RZ, P0, !PT ;  /* 0x0000000b05057c10 */ /* 0x000fca00087fe4ff */
[----:B--2---:R-:W-:Y:S01]  /*01e0*/  STG.E.64 desc[UR4][R4.64], R2 ;  /* 0x0000000204007986 */ /* 0x004fe2000c101b04 */
[----:B------:R-:W-:Y:S05]  /*01f0*/  EXIT ;  /* 0x000000000000794d */ /* 0x000fea0003800000 */
.L_x_1:
[----:B------:R-:W1:Y:S01]  /*0200*/  LDCU.128 UR8, c[0x0][0x380] ;  /* 0x00007000ff0877ac */ /* 0x000e620008000c00 */
[C---:B------:R-:W-:Y:S01]  /*0210*/  VIADD R9, R7.reuse, 0xffffffff ;  /* 0xffffffff07097836 */ /* 0x040fe20000000000 */
[----:B------:R-:W-:Y:S01]  /*0220*/  SHF.L.U64.HI R0, R4, 0x3, R5 ;  /* 0x0000000304007819 */ /* 0x000fe20000010205 */
[----:B------:R-:W-:Y:S02]  /*0230*/  VIADD R11, R7, 0x1 ;  /* 0x00000001070b7836 */ /* 0x000fe40000000000 */
[----:B------:R-:W-:-:S04]  /*0240*/  IMAD.WIDE.U32 R6, R9, UR6, R2 ;  /* 0x0000000609067c25 */ /* 0x000fc8000f8e0002 */
[----:B------:R-:W-:-:S04]  /*0250*/  IMAD.WIDE.U32 R2, R11, UR6, R2 ;  /* 0x000000060b027c25 */ /* 0x000fc8000f8e0002 */
[----:B------:R-:W-:Y:S01]  /*0260*/  IMAD.SHL.U32 R16, R4, 0x8, RZ ;  /* 0x0000000804107824 */ /* 0x000fe200078e00ff */
[----:B-1----:R-:W-:Y:S02]  /*0270*/  LEA R10, P0, R6, UR8, 0x3 ;  /* 0x00000008060a7c11 */ /* 0x002fe4000f8018ff */
[----:B------:R-:W-:Y:S02]  /*0280*/  LEA R12, P1, R2, UR8, 0x3 ;  /* 0x00000008020c7c11 */ /* 0x000fe4000f8218ff */
[----:B------:R-:W-:Y:S02]  /*0290*/  LEA.HI.X R11, R6, UR9, R7, 0x3, P0 ;  /* 0x00000009060b7c11 */ /* 0x000fe400080f1c07 */
[----:B------:R-:W-:Y:S02]  /*02a0*/  LEA.HI.X R13, R2, UR9, R3, 0x3, P1 ;  /* 0x00000009020d7c11 */ /* 0x000fe400088f1c03 */
[----:B------:R-:W-:Y:S01]  /*02b0*/  IADD3 R14, P0, PT, R16, UR8, RZ ;  /* 0x00000008100e7c10 */ /* 0x000fe2000ff1e0ff */
[----:B0-----:R-:W2:Y:S04]  /*02c0*/  LDG.E.64.CONSTANT R2, desc[UR4][R10.64] ;  /* 0x000000040a027981 */ /* 0x001ea8000c1e9b00 */
        /* <DEDUP_REMOVED lines=12> */
.L_x_2:
        /* <DEDUP_REMOVED lines=15> */
.L_x_6:


//--------------------- .text._Z13k_memset_zeroPdm --------------------------
	.section	.text._Z13k_memset_zeroPdm,"ax",@progbits
	.align	128
        .global         _Z13k_memset_zeroPdm
        .type           _Z13k_memset_zeroPdm,@function
        .size           _Z13k_memset_zeroPdm,(.L_x_7 - _Z13k_memset_zeroPdm)
        .other          _Z13k_memset_zeroPdm,@"STO_CUDA_ENTRY STV_DEFAULT"
_Z13k_memset_zeroPdm:
.text._Z13k_memset_zeroPdm:
[----:B------:R-:W-:Y:S01]  /*0000*/  LDC R1, c[0x0][0x37c] ;  /* 0x0000df00ff017b82 */ /* 0x000fe20000000800 */
[----:B------:R-:W0:Y:S07]  /*0010*/  S2R R3, SR_TID.X ;  /* 0x0000000000037919 */ /* 0x000e2e0000002100 */
[----:B------:R-:W0:Y:S01]  /*0020*/  S2UR UR4, SR_CTAID.X ;  /* 0x00000000000479c3 */ /* 0x000e220000002500 */
[----:B------:R-:W1:Y:S07]  /*0030*/  LDCU.64 UR6, c[0x0][0x388] ;  /* 0x00007100ff0677ac */ /* 0x000e6e0008000a00 */
[----:B------:R-:W0:Y:S02]  /*0040*/  LDC R0, c[0x0][0x360] ;  /* 0x0000d800ff007b82 */ /* 0x000e240000000800 */
[----:B0-----:R-:W-:-:S05]  /*0050*/  IMAD R0, R0, UR4, R3 ;  /* 0x0000000400007c24 */ /* 0x001fca000f8e0203 */
[----:B-1----:R-:W-:-:S04]  /*0060*/  ISETP.GE.U32.AND P0, PT, R0, UR6, PT ;  /* 0x0000000600007c0c */ /* 0x002fc8000bf06070 */
[----:B------:R-:W-:-:S13]  /*0070*/  ISETP.GE.U32.AND.EX P0, PT, RZ, UR7, PT, P0 ;  /* 0x00000007ff007c0c */ /* 0x000fda000bf06100 */
[----:B------:R-:W-:Y:S05]  /*0080*/  @P0 EXIT ;  /* 0x000000000000094d */ /* 0x000fea0003800000 */
[----:B------:R-:W0:Y:S01]  /*0090*/  LDCU.64 UR6, c[0x0][0x380] ;  /* 0x00007000ff0677ac */ /* 0x000e220008000a00 */
[----:B------:R-:W1:Y:S01]  /*00a0*/  LDCU.64 UR4, c[0x0][0x358] ;  /* 0x00006b00ff0477ac */ /* 0x000e620008000a00 */
[----:B0-----:R-:W-:-:S04]  /*00b0*/  LEA R2, P0, R0, UR6, 0x3 ;  /* 0x0000000600027c11 */ /* 0x001fc8000f8018ff */
[----:B------:R-:W-:-:S05]  /*00c0*/  LEA.HI.X R3, R0, UR7, RZ, 0x3, P0 ;  /* 0x0000000700037c11 */ /* 0x000fca00080f1cff */
[----:B-1----:R-:W-:Y:S01]  /*00d0*/  STG.E.64 desc[UR4][R2.64], RZ ;  /* 0x000000ff02007986 */ /* 0x002fe2000c101b04 */
[----:B------:R-:W-:Y:S05]  /*00e0*/  EXIT ;  /* 0x000000000000794d */ /* 0x000fea0003800000 */
.L_x_3:
        /* <DEDUP_REMOVED lines=9> */
.L_x_7:


//--------------------- .text._Z13k_fill_randomPdmmd --------------------------
	.section	.text._Z13k_fill_randomPdmmd,"ax",@progbits
	.align	128
        .global         _Z13k_fill_randomPdmmd
        .type           _Z13k_fill_randomPdmmd,@function
        .size           _Z13k_fill_randomPdmmd,(.L_x_8 - _Z13k_fill_randomPdmmd)
        .other          _Z13k_fill_randomPdmmd,@"STO_CUDA_ENTRY STV_DEFAULT"
_Z13k_fill_randomPdmmd:
.text._Z13k_fill_randomPdmmd:
        /* <DEDUP_REMOVED lines=9> */
[----:B------:R-:W0:Y:S01]  /*0090*/  LDC.64 R6, c[0x0][0x390] ;  /* 0x0000e400ff067b82 */ /* 0x000e220000000a00 */
[----:B------:R-:W1:Y:S01]  /*00a0*/  LDCU.64 UR8, c[0x0][0x380] ;  /* 0x00007000ff0877ac */ /* 0x000e620008000a00 */
[----:B------:R-:W-:Y:S02]  /*00b0*/  IMAD.MOV.U32 R8, RZ, RZ, 0x0 ;  /* 0x00000000ff087424 */ /* 0x000fe400078e00ff */
[----:B------:R-:W-:Y:S01]  /*00c0*/  IMAD.MOV.U32 R9, RZ, RZ, 0x40000000 ;  /* 0x40000000ff097424 */ /* 0x000fe200078e00ff */
[----:B------:R-:W2:Y:S01]  /*00d0*/  LDCU.64 UR6, c[0x0][0x398] ;  /* 0x00007300ff0677ac */ /* 0x000ea20008000a00 */
[----:B------:R-:W3:Y:S01]  /*00e0*/  LDCU.64 UR4, c[0x0][0x358] ;  /* 0x00006b00ff0477ac */ /* 0x000ee20008000a00 */
[----:B0-----:R-:W-:-:S04]  /*00f0*/  IADD3 R5, P0, PT, R3, R6, RZ ;  /* 0x0000000603057210 */ /* 0x001fc80007f1e0ff */
[----:B------:R-:W-:-:S04]  /*0100*/  IADD3 R5, P1, PT, R5, 0x7f4a7c15, RZ ;  /* 0x7f4a7c1505057810 */ /* 0x000fc80007f3e0ff */
[----:B------:R-:W-:-:S04]  /*0110*/  IADD3.X R4, PT, PT, RZ, -0x61c88647, R7, P1, P0 ;  /* 0x9e3779b9ff047810 */ /* 0x000fc80000fe0407 */
[--C-:B------:R-:W-:Y:S02]  /*0120*/  SHF.R.U32.HI R2, RZ, 0x1e, R4.reuse ;  /* 0x0000001eff027819 */ /* 0x100fe40000011604 */
[----:B------:R-:W-:Y:S02]  /*0130*/  SHF.R.U64 R0, R5, 0x1e, R4 ;  /* 0x0000001e05007819 */ /* 0x000fe40000001204 */
[----:B------:R-:W-:Y:S02]  /*0140*/  LOP3.LUT R2, R2, R4, RZ, 0x3c, !PT ;  /* 0x0000000402027212 */ /* 0x000fe400078e3cff */
[----:B------:R-:W-:-:S03]  /*0150*/  LOP3.LUT R0, R0, R5, RZ, 0x3c, !PT ;  /* 0x0000000500007212 */ /* 0x000fc600078e3cff */
[----:B------:R-:W-:Y:S02]  /*0160*/  IMAD R7, R2, 0x1ce4e5b9, RZ ;  /* 0x1ce4e5b902077824 */ /* 0x000fe400078e02ff */
[----:B------:R-:W-:-:S04]  /*0170*/  IMAD.WIDE.U32 R4, R0, 0x1ce4e5b9, RZ ;  /* 0x1ce4e5b900047825 */ /* 0x000fc800078e00ff */
[----:B------:R-:W-:-:S04]  /*0180*/  IMAD R7, R0, -0x40a7b893, R7 ;  /* 0xbf58476d00077824 */ /* 0x000fc800078e0207 */
[----:B------:R-:W-:-:S05]  /*0190*/  IMAD.IADD R7, R5, 0x1, R7 ;  /* 0x0000000105077824 */ /* 0x000fca00078e0207 */
[--C-:B------:R-:W-:Y:S02]  /*01a0*/  SHF.R.U32.HI R2, RZ, 0x1b, R7.reuse ;  /* 0x0000001bff027819 */ /* 0x100fe40000011607 */
[----:B------:R-:W-:Y:S02]  /*01b0*/  SHF.R.U64 R5, R4, 0x1b, R7 ;  /* 0x0000001b04057819 */ /* 0x000fe40000001207 */
[----:B------:R-:W-:Y:S02]  /*01c0*/  LOP3.LUT R2, R2, R7, RZ, 0x3c, !PT ;  /* 0x0000000702027212 */ /* 0x000fe400078e3cff */
[----:B------:R-:W-:-:S03]  /*01d0*/  LOP3.LUT R0, R5, R4, RZ, 0x3c, !PT ;  /* 0x0000000405007212 */ /* 0x000fc600078e3cff */
[----:B------:R-:W-:Y:S01]  /*01e0*/  IMAD R7, R2, 0x133111eb, RZ ;  /* 0x133111eb02077824 */ /* 0x000fe200078e02ff */
[----:B-1----:R-:W-:Y:S01]  /*01f0*/  LEA R2, P0, R3, UR8, 0x3 ;  /* 0x0000000803027c11 */ /* 0x002fe2000f8018ff */
[----:B------:R-:W-:-:S03]  /*0200*/  IMAD.WIDE.U32 R4, R0, 0x133111eb, RZ ;  /* 0x133111eb00047825 */ /* 0x000fc600078e00ff */
[----:B------:R-:W-:Y:S01]  /*0210*/  LEA.HI.X R3, R3, UR9, RZ, 0x3, P0 ;  /* 0x0000000903037c11 */ /* 0x000fe200080f1cff */
[----:B------:R-:W-:-:S04]  /*0220*/  IMAD R7, R0, -0x6b2fb645, R7 ;  /* 0x94d049bb00077824 */ /* 0x000fc800078e0207 */
[----:B------:R-:W-:-:S05]  /*0230*/  IMAD.IADD R7, R5, 0x1, R7 ;  /* 0x0000000105077824 */ /* 0x000fca00078e0207 */
[--C-:B------:R-:W-:Y:S02]  /*0240*/  SHF.R.U64 R4, R4, 0xb, R7.reuse ;  /* 0x0000000b04047819 */ /* 0x100fe40000001207 */
[--C-:B------:R-:W-:Y:S02]  /*0250*/  SHF.R.U32.HI R5, RZ, 0xa, R7.reuse ;  /* 0x0000000aff057819 */ /* 0x100fe40000011607 */
[----:B------:R-:W-:Y:S02]  /*0260*/  SHF.R.U32.HI R7, RZ, 0xb, R7 ;  /* 0x0000000bff077819 */ /* 0x000fe40000011607 */
[----:B------:R-:W-:-:S04]  /*0270*/  LOP3.LUT R6, R5, R4, RZ, 0x3c, !PT ;  /* 0x0000000405067212 */ /* 0x000fc800078e3cff */
[----:B------:R-:W0:Y:S02]  /*0280*/  I2F.F64.U64 R4, R6 ;  /* 0x0000000600047312 */ /* 0x000e240000301800 */
[----:B0-----:R-:W-:-:S08]  /*0290*/  DMUL R4, R4, 1.1102230246251565404e-16 ;  /* 0x3ca0000004047828 */ /* 0x001fd00000000000 */
[----:B------:R-:W-:-:S08]  /*02a0*/  DFMA R4, R4, R8, -1 ;  /* 0xbff000000404742b */ /* 0x000fd00000000008 */
[----:B--2---:R-:W-:-:S07]  /*02b0*/  DMUL R4, R4, UR6 ;  /* 0x0000000604047c28 */ /* 0x004fce0008000000 */
[----:B---3--:R-:W-:Y:S01]  /*02c0*/  STG.E.64 desc[UR4][R2.64], R4 ;  /* 0x0000000402007986 */ /* 0x008fe2000c101b04 */
[----:B------:R-:W-:Y:S05]  /*02d0*/  EXIT ;  /* 0x000000000000794d */ /* 0x000fea0003800000 */
.L_x_4:
        /* <DEDUP_REMOVED lines=10> */
.L_x_8:


//--------------------- .nv.shared.reserved.0     --------------------------
	.section	.nv.shared.reserved.0,"aw",@nobits
	.weak		__nv_reservedSMEM_offset_0_alias
	.size		__nv_reservedSMEM_offset_0_alias, 0, 64
	.other		__nv_reservedSMEM_offset_0_alias,@"STO_CUDA_RESERVED_SHARED STV_DEFAULT"
__nv_reservedSMEM_offset_0_alias:
	.zero		0
	.zero		64


//--------------------- .nv.constant0._Z17stencil5_2d_yspanPKdPdiii --------------------------
	.section	.nv.constant0._Z17stencil5_2d_yspanPKdPdiii,"a",@progbits
	.sectionflags	@""
	.align	4
.nv.constant0._Z17stencil5_2d_yspanPKdPdiii:
	.zero		924


//--------------------- .nv.constant0._Z11stencil5_2dPKdPdi --------------------------
	.section	.nv.constant0._Z11stencil5_2dPKdPdi,"a",@progbits
	.sectionflags	@""
	.align	4
.nv.constant0._Z11stencil5_2dPKdPdi:
	.zero		916


//--------------------- .nv.constant0._Z13k_memset_zeroPdm --------------------------
	.section	.nv.constant0._Z13k_memset_zeroPdm,"a",@progbits
	.sectionflags	@""
	.align	4
.nv.constant0._Z13k_memset_zeroPdm:
	.zero		912


//--------------------- .nv.constant0._Z13k_fill_randomPdmmd --------------------------
	.section	.nv.constant0._Z13k_fill_randomPdmmd,"a",@progbits
	.sectionflags	@""
	.align	4
.nv.constant0._Z13k_fill_randomPdmmd:
	.zero		928


//--------------------- SYMBOLS --------------------------

	.type		.nv.reservedSmem.offset0,@object
	.size		.nv.reservedSmem.offset0,0x4
